	.headerflags	@"EF_CUDA_TEXMODE_UNIFIED EF_CUDA_64BIT_ADDRESS EF_CUDA_ACCELERATORS EF_CUDA_SM90 EF_CUDA_VIRTUAL_SM(EF_CUDA_SM90)"
	.elftype	@"ET_EXEC"


//--------------------- .nv.info                  --------------------------
	.section	.nv.info,"",@"SHT_CUDA_INFO"
	.align	4


	//----- nvinfo : EIATTR_REGCOUNT
	.align		4
        /*0000*/ 	.byte	0x04, 0x2f
        /*0002*/ 	.short	(.L_3 - .L_2)
	.align		4
.L_2:
        /*0004*/ 	.word	index@(triton_poi_fused__native_batch_norm_legit_no_training_add_11)
        /*0008*/ 	.word	0x00000030


	//----- nvinfo : EIATTR_MIN_STACK_SIZE
	.align		4
.L_3:
        /*000c*/ 	.byte	0x04, 0x12
        /*000e*/ 	.short	(.L_5 - .L_4)
	.align		4
.L_4:
        /*0010*/ 	.word	index@(triton_poi_fused__native_batch_norm_legit_no_training_add_11)
        /*0014*/ 	.word	0x00000000


	//----- nvinfo : EIATTR_FRAME_SIZE
	.align		4
.L_5:
        /*0018*/ 	.byte	0x04, 0x11
        /*001a*/ 	.short	(.L_7 - .L_6)
	.align		4
.L_6:
        /*001c*/ 	.word	index@(triton_poi_fused__native_batch_norm_legit_no_training_add_11)
        /*0020*/ 	.word	0x00000000


	//----- nvinfo : EIATTR_MIN_STACK_SIZE
	.align		4
.L_7:
        /*0024*/ 	.byte	0x04, 0x12
        /*0026*/ 	.short	(.L_9 - .L_8)
	.align		4
.L_8:
        /*0028*/ 	.word	index@(triton_poi_fused__native_batch_norm_legit_no_training_add_11)
        /*002c*/ 	.word	0x00000000
.L_9:


//--------------------- .nv.info.triton_poi_fused__native_batch_norm_legit_no_training_add_11 --------------------------
	.section	.nv.info.triton_poi_fused__native_batch_norm_legit_no_training_add_11,"",@"SHT_CUDA_INFO"
	.sectionflags	@""
	.align	4


	//----- nvinfo : EIATTR_CUDA_API_VERSION
	.align		4
        /*0000*/ 	.byte	0x04, 0x37
        /*0002*/ 	.short	(.L_11 - .L_10)
.L_10:
        /*0004*/ 	.word	0x0000007c


	//----- nvinfo : EIATTR_KPARAM_INFO
	.align		4
.L_11:
        /*0008*/ 	.byte	0x04, 0x17
        /*000a*/ 	.short	(.L_13 - .L_12)
.L_12:
        /*000c*/ 	.word	0x00000000
        /*0010*/ 	.short	0x0008
        /*0012*/ 	.short	0x003c
        /*0014*/ 	.byte	0x00, 0xf0, 0x11, 0x00


	//----- nvinfo : EIATTR_KPARAM_INFO
	.align		4
.L_13:
        /*0018*/ 	.byte	0x04, 0x17
        /*001a*/ 	.short	(.L_15 - .L_14)
.L_14:
        /*001c*/ 	.word	0x00000000
        /*0020*/ 	.short	0x0007
        /*0022*/ 	.short	0x0038
        /*0024*/ 	.byte	0x00, 0xf0, 0x11, 0x00


	//----- nvinfo : EIATTR_KPARAM_INFO
	.align		4
.L_15:
        /*0028*/ 	.byte	0x04, 0x17
        /*002a*/ 	.short	(.L_17 - .L_16)
.L_16:
        /*002c*/ 	.word	0x00000000
        /*0030*/ 	.short	0x0006
        /*0032*/ 	.short	0x0030
        /*0034*/ 	.byte	0x00, 0xf4, 0x21, 0x00


	//----- nvinfo : EIATTR_KPARAM_INFO
	.align		4
.L_17:
        /*0038*/ 	.byte	0x04, 0x17
        /*003a*/ 	.short	(.L_19 - .L_18)
.L_18:
        /*003c*/ 	.word	0x00000000
        /*0040*/ 	.short	0x0005
        /*0042*/ 	.short	0x0028
        /*0044*/ 	.byte	0x00, 0xf4, 0x21, 0x00


	//----- nvinfo : EIATTR_KPARAM_INFO
	.align		4
.L_19:
        /*0048*/ 	.byte	0x04, 0x17
        /*004a*/ 	.short	(.L_21 - .L_20)
.L_20:
        /*004c*/ 	.word	0x00000000
        /*0050*/ 	.short	0x0004
        /*0052*/ 	.short	0x0020
        /*0054*/ 	.byte	0x00, 0xf4, 0x21, 0x00


	//----- nvinfo : EIATTR_KPARAM_INFO
	.align		4
.L_21:
        /*0058*/ 	.byte	0x04, 0x17
        /*005a*/ 	.short	(.L_23 - .L_22)
.L_22:
        /*005c*/ 	.word	0x00000000
        /*0060*/ 	.short	0x0003
        /*0062*/ 	.short	0x0018
        /*0064*/ 	.byte	0x00, 0xf4, 0x21, 0x00


	//----- nvinfo : EIATTR_KPARAM_INFO
	.align		4
.L_23:
        /*0068*/ 	.byte	0x04, 0x17
        /*006a*/ 	.short	(.L_25 - .L_24)
.L_24:
        /*006c*/ 	.word	0x00000000
        /*0070*/ 	.short	0x0002
        /*0072*/ 	.short	0x0010
        /*0074*/ 	.byte	0x00, 0xf4, 0x21, 0x00


	//----- nvinfo : EIATTR_KPARAM_INFO
	.align		4
.L_25:
        /*0078*/ 	.byte	0x04, 0x17
        /*007a*/ 	.short	(.L_27 - .L_26)
.L_26:
        /*007c*/ 	.word	0x00000000
        /*0080*/ 	.short	0x0001
        /*0082*/ 	.short	0x0008
        /*0084*/ 	.byte	0x00, 0xf4, 0x21, 0x00


	//----- nvinfo : EIATTR_KPARAM_INFO
	.align		4
.L_27:
        /*0088*/ 	.byte	0x04, 0x17
        /*008a*/ 	.short	(.L_29 - .L_28)
.L_28:
        /*008c*/ 	.word	0x00000000
        /*0090*/ 	.short	0x0000
        /*0092*/ 	.short	0x0000
        /*0094*/ 	.byte	0x00, 0xf4, 0x21, 0x00


	//----- nvinfo : EIATTR_SPARSE_MMA_MASK
	.align		4
.L_29:
        /*0098*/ 	.byte	0x03, 0x50
        /*009a*/ 	.short	0x0000


	//----- nvinfo : EIATTR_MAXREG_COUNT
	.align		4
        /*009c*/ 	.byte	0x03, 0x1b
        /*009e*/ 	.short	0x00ff


	//----- nvinfo : EIATTR_EXIT_INSTR_OFFSETS
	.align		4
        /*00a0*/ 	.byte	0x04, 0x1c
        /*00a2*/ 	.short	(.L_31 - .L_30)


	//   ....[0]....
.L_30:
        /*00a4*/ 	.word	0x00001290


	//   ....[1]....
        /*00a8*/ 	.word	0x000012e0


	//----- nvinfo : EIATTR_REQNTID
	.align		4
.L_31:
        /*00ac*/ 	.byte	0x04, 0x10
        /*00ae*/ 	.short	(.L_33 - .L_32)
.L_32:
        /*00b0*/ 	.word	0x00000100
        /*00b4*/ 	.word	0x00000001
        /*00b8*/ 	.word	0x00000001


	//----- nvinfo : EIATTR_CBANK_PARAM_SIZE
	.align		4
.L_33:
        /*00bc*/ 	.byte	0x03, 0x19
        /*00be*/ 	.short	0x0040


	//----- nvinfo : EIATTR_PARAM_CBANK
	.align		4
        /*00c0*/ 	.byte	0x04, 0x0a
        /*00c2*/ 	.short	(.L_35 - .L_34)
	.align		4
.L_34:
        /*00c4*/ 	.word	index@(.nv.constant0.triton_poi_fused__native_batch_norm_legit_no_training_add_11)
        /*00c8*/ 	.short	0x0210
        /*00ca*/ 	.short	0x0040


	//----- nvinfo : EIATTR_SW_WAR
	.align		4
.L_35:
        /*00cc*/ 	.byte	0x04, 0x36
        /*00ce*/ 	.short	(.L_37 - .L_36)
.L_36:
        /*00d0*/ 	.word	0x00000008
.L_37:


//--------------------- .nv.callgraph             --------------------------
	.section	.nv.callgraph,"",@"SHT_CUDA_CALLGRAPH"
	.align	4
	.sectionentsize	8
	.align		4
        /*0000*/ 	.word	0x00000000
	.align		4
        /*0004*/ 	.word	0xffffffff
	.align		4
        /*0008*/ 	.word	0x00000000
	.align		4
        /*000c*/ 	.word	0xfffffffe
	.align		4
        /*0010*/ 	.word	0x00000000
	.align		4
        /*0014*/ 	.word	0xfffffffd
	.align		4
        /*0018*/ 	.word	0x00000000
	.align		4
        /*001c*/ 	.word	0xfffffffc


//--------------------- .nv.constant4             --------------------------
	.section	.nv.constant4,"a",@progbits
	.align	8
	.align		8
.nv.constant4:
        /*0000*/ 	.dword	_$_str
	.align		8
        /*0008*/ 	.dword	_$_str_$_2


//--------------------- .text.triton_poi_fused__native_batch_norm_legit_no_training_add_11 --------------------------
	.section	.text.triton_poi_fused__native_batch_norm_legit_no_training_add_11,"ax",@progbits
	.sectionflags	@"SHF_BARRIERS=1"
	.align	128
        .global         triton_poi_fused__native_batch_norm_legit_no_training_add_11
        .type           triton_poi_fused__native_batch_norm_legit_no_training_add_11,@function
        .size           triton_poi_fused__native_batch_norm_legit_no_training_add_11,(.L_x_1 - triton_poi_fused__native_batch_norm_legit_no_training_add_11)
        .other          triton_poi_fused__native_batch_norm_legit_no_training_add_11,@"STO_CUDA_ENTRY STV_DEFAULT"
triton_poi_fused__native_batch_norm_legit_no_training_add_11:
.text.triton_poi_fused__native_batch_norm_legit_no_training_add_11:
[----:B------:R-:W0:Y:S01]  /*0000*/  LDC R1, c[0x0][0x28] ;  /* 0x00000a00ff017b82 */ /* 0x000e220000000800 */
[----:B------:R-:W1:Y:S07]  /*0010*/  S2R R0, SR_TID.X ;  /* 0x0000000000007919 */ /* 0x000e6e0000002100 */
[----:B------:R-:W2:Y:S01]  /*0020*/  LDC.64 R6, c[0x0][0x210] ;  /* 0x00008400ff067b82 */ /* 0x000ea20000000a00 */
[----:B------:R-:W-:Y:S02]  /*0030*/  CS2R R20, SRZ ;  /* 0x0000000000147805 */ /* 0x000fe4000001ff00 */
[----:B------:R-:W-:Y:S01]  /*0040*/  CS2R R22, SRZ ;  /* 0x0000000000167805 */ /* 0x000fe2000001ff00 */
[----:B------:R-:W3:Y:S01]  /*0050*/  S2R R2, SR_CTAID.Y ;  /* 0x0000000000027919 */ /* 0x000ee20000002600 */
[----:B------:R-:W-:Y:S01]  /*0060*/  ULDC.64 UR6, c[0x0][0x208] ;  /* 0x0000820000067ab9 */ /* 0x000fe20000000a00 */
[----:B------:R-:W4:Y:S01]  /*0070*/  S2R R5, SR_CTAID.X ;  /* 0x0000000000057919 */ /* 0x000f220000002500 */
[----:B------:R-:W-:-:S02]  /*0080*/  CS2R R12, SRZ ;  /* 0x00000000000c7805 */ /* 0x000fc4000001ff00 */
[----:B------:R-:W-:Y:S02]  /*0090*/  CS2R R14, SRZ ;  /* 0x00000000000e7805 */ /* 0x000fe4000001ff00 */
[----:B------:R-:W-:Y:S02]  /*00a0*/  CS2R R16, SRZ ;  /* 0x0000000000107805 */ /* 0x000fe4000001ff00 */
[----:B------:R-:W-:Y:S02]  /*00b0*/  CS2R R18, SRZ ;  /* 0x0000000000127805 */ /* 0x000fe4000001ff00 */
[----:B------:R-:W-:Y:S01]  /*00c0*/  CS2R R10, SRZ ;  /* 0x00000000000a7805 */ /* 0x000fe2000001ff00 */
[----:B------:R-:W5:Y:S01]  /*00d0*/  S2UR UR5, SR_CgaCtaId ;  /* 0x00000000000579c3 */ /* 0x000f620000008800 */
[----:B------:R-:W-:-:S07]  /*00e0*/  UMOV UR4, 0x400 ;  /* 0x0000040000047882 */ /* 0x000fce0000000000 */
[----:B------:R-:W5:Y:S01]  /*00f0*/  LDC.64 R42, c[0x0][0x228] ;  /* 0x00008a00ff2a7b82 */ /* 0x000f620000000a00 */
[----:B-1----:R-:W-:Y:S02]  /*0100*/  SHF.L.U32 R3, R0, 0x2, RZ ;  /* 0x0000000200037819 */ /* 0x002fe400000006ff */
[----:B------:R-:W-:Y:S02]  /*0110*/  SHF.R.U32.HI R9, RZ, 0x6, R0 ;  /* 0x00000006ff097819 */ /* 0x000fe40000011600 */
[----:B------:R-:W-:Y:S02]  /*0120*/  LOP3.LUT R8, R3, 0xfc, RZ, 0xc0, !PT ;  /* 0x000000fc03087812 */ /* 0x000fe400078ec0ff */
[----:B---3--:R-:W-:Y:S02]  /*0130*/  SHF.L.U32 R4, R2, 0x4, RZ ;  /* 0x0000000402047819 */ /* 0x008fe400000006ff */
[----:B------:R-:W-:Y:S02]  /*0140*/  SGXT.U32 R9, R9, 0x2 ;  /* 0x000000020909781a */ /* 0x000fe40000000000 */
[----:B----4-:R-:W-:-:S02]  /*0150*/  PRMT R8, R8, 0x6540, R5 ;  /* 0x0000654008087816 */ /* 0x010fc40000000005 */
[----:B------:R-:W-:Y:S02]  /*0160*/  LOP3.LUT R9, R4, R9, RZ, 0xfc, !PT ;  /* 0x0000000904097212 */ /* 0x000fe400078efcff */
[----:B------:R-:W-:Y:S02]  /*0170*/  ISETP.GE.AND P0, PT, R8, 0x100, PT ;  /* 0x000001000800780c */ /* 0x000fe40003f06270 */
[----:B------:R-:W-:-:S05]  /*0180*/  LEA R37, R9, R8, 0x8 ;  /* 0x0000000809257211 */ /* 0x000fca00078e40ff */
[----:B--2---:R-:W-:-:S06]  /*0190*/  IMAD.WIDE R8, R37, 0x4, R6 ;  /* 0x0000000425087825 */ /* 0x004fcc00078e0206 */
[----:B------:R1:W2:Y:S01]  /*01a0*/  @!P0 LDG.E.EL.128 R20, desc[UR6][R8.64] ;  /* 0x0000000608148981 */ /* 0x0002a2000c2e1d00 */
[----:B------:R-:W-:Y:S02]  /*01b0*/  IADD3 R36, R37, 0x400, RZ ;  /* 0x0000040025247810 */ /* 0x000fe40007ffe0ff */
[----:B------:R-:W-:-:S03]  /*01c0*/  IADD3 R35, R37, 0x800, RZ ;  /* 0x0000080025237810 */ /* 0x000fc60007ffe0ff */
[----:B------:R-:W-:-:S05]  /*01d0*/  IMAD.WIDE R24, R36, 0x4, R6 ;  /* 0x0000000424187825 */ /* 0x000fca00078e0206 */
[----:B------:R3:W4:Y:S01]  /*01e0*/  @!P0 LDG.E.EL.128 R12, desc[UR6][R24.64] ;  /* 0x00000006180c8981 */ /* 0x000722000c2e1d00 */
[----:B------:R-:W-:-:S05]  /*01f0*/  IMAD.WIDE R26, R35, 0x4, R6 ;  /* 0x00000004231a7825 */ /* 0x000fca00078e0206 */
[----:B------:R5:W4:Y:S01]  /*0200*/  @!P0 LDG.E.EL.128 R16, desc[UR6][R26.64] ;  /* 0x000000061a108981 */ /* 0x000b22000c2e1d00 */
[----:B------:R-:W-:Y:S02]  /*0210*/  IADD3 R34, R37, 0xc00, RZ ;  /* 0x00000c0025227810 */ /* 0x000fe40007ffe0ff */
[----:B-1----:R-:W-:-:S03]  /*0220*/  CS2R R8, SRZ ;  /* 0x0000000000087805 */ /* 0x002fc6000001ff00 */
[----:B---3--:R-:W-:-:S05]  /*0230*/  IMAD.WIDE R24, R34, 0x4, R6 ;  /* 0x0000000422187825 */ /* 0x008fca00078e0206 */
[----:B------:R1:W3:Y:S01]  /*0240*/  @!P0 LDG.E.EL.128 R8, desc[UR6][R24.64] ;  /* 0x0000000618088981 */ /* 0x0002e2000c2e1d00 */
[----:B------:R-:W-:Y:S01]  /*0250*/  SHF.R.U32.HI R6, RZ, 0x8, R3 ;  /* 0x00000008ff067819 */ /* 0x000fe20000011603 */
[----:B-----5:R-:W-:Y:S01]  /*0260*/  UPRMT UR4, UR5, 0x654, UR4 ;  /* 0x0000065405047896 */ /* 0x020fe20008000004 */
[----:B------:R-:W-:Y:S02]  /*0270*/  LOP3.LUT R7, R3, 0x3fc, RZ, 0xc0, !PT ;  /* 0x000003fc03077812 */ /* 0x000fe400078ec0ff */
[----:B------:R-:W-:-:S04]  /*0280*/  SGXT.U32 R6, R6, 0x2 ;  /* 0x000000020606781a */ /* 0x000fc80000000000 */
[----:B0-----:R-:W-:Y:S02]  /*0290*/  LOP3.LUT R26, R6, 0x3fc, R3, 0xf8, !PT ;  /* 0x000003fc061a7812 */ /* 0x001fe400078ef803 */
[----:B------:R-:W-:Y:S02]  /*02a0*/  LEA R28, R6, UR4, 0x2 ;  /* 0x00000004061c7c11 */ /* 0x000fe4000f8e10ff */
[----:B------:R-:W-:Y:S02]  /*02b0*/  LEA R6, R26, UR4, 0x2 ;  /* 0x000000041a067c11 */ /* 0x000fe4000f8e10ff */
[----:B------:R-:W-:Y:S02]  /*02c0*/  LEA R7, R7, R28, 0x2 ;  /* 0x0000001c07077211 */ /* 0x000fe400078e10ff */
[----:B-1----:R-:W-:-:S04]  /*02d0*/  LOP3.LUT R24, R0, 0xff, RZ, 0xc0, !PT ;  /* 0x000000ff00187812 */ /* 0x002fc800078ec0ff */
[----:B------:R-:W-:Y:S01]  /*02e0*/  LEA R24, R24, UR4, 0x2 ;  /* 0x0000000418187c11 */ /* 0x000fe2000f8e10ff */
[----:B--2---:R-:W-:Y:S04]  /*02f0*/  STS [R6], R20 ;  /* 0x0000001406007388 */ /* 0x004fe80000000800 */
[----:B------:R0:W-:Y:S04]  /*0300*/  STS [R7+0x4], R21 ;  /* 0x0000041507007388 */ /* 0x0001e80000000800 */
[----:B------:R-:W-:Y:S04]  /*0310*/  STS [R7+0x8], R22 ;  /* 0x0000081607007388 */ /* 0x000fe80000000800 */
[----:B------:R-:W-:Y:S01]  /*0320*/  STS [R7+0xc], R23 ;  /* 0x00000c1707007388 */ /* 0x000fe20000000800 */
[----:B0-----:R-:W0:Y:S08]  /*0330*/  LDC.64 R20, c[0x0][0x218] ;  /* 0x00008600ff147b82 */ /* 0x001e300000000a00 */
[----:B------:R-:W-:Y:S06]  /*0340*/  BAR.SYNC.DEFER_BLOCKING 0x0 ;  /* 0x0000000000007b1d */ /* 0x000fec0000010000 */
[----:B------:R-:W-:Y:S04]  /*0350*/  LDS R40, [R24] ;  /* 0x0000000018287984 */ /* 0x000fe80000000800 */
[----:B------:R-:W-:Y:S04]  /*0360*/  LDS R27, [R24+0x404] ;  /* 0x00040400181b7984 */ /* 0x000fe80000000800 */
[----:B------:R-:W-:Y:S04]  /*0370*/  LDS R26, [R24+0x808] ;  /* 0x00080800181a7984 */ /* 0x000fe80000000800 */
[----:B------:R-:W-:Y:S01]  /*0380*/  LDS R25, [R24+0xc0c] ;  /* 0x000c0c0018197984 */ /* 0x000fe20000000800 */
[----:B------:R-:W-:Y:S06]  /*0390*/  BAR.SYNC.DEFER_BLOCKING 0x0 ;  /* 0x0000000000007b1d */ /* 0x000fec0000010000 */
[----:B----4-:R-:W-:Y:S04]  /*03a0*/  STS [R6], R12 ;  /* 0x0000000c06007388 */ /* 0x010fe80000000800 */
[----:B------:R1:W-:Y:S04]  /*03b0*/  STS [R7+0x4], R13 ;  /* 0x0000040d07007388 */ /* 0x0003e80000000800 */
[----:B------:R-:W-:Y:S04]  /*03c0*/  STS [R7+0x8], R14 ;  /* 0x0000080e07007388 */ /* 0x000fe80000000800 */
[----:B------:R2:W-:Y:S01]  /*03d0*/  STS [R7+0xc], R15 ;  /* 0x00000c0f07007388 */ /* 0x0005e20000000800 */
[----:B-1----:R-:W-:Y:S01]  /*03e0*/  CS2R R12, SRZ ;  /* 0x00000000000c7805 */ /* 0x002fe2000001ff00 */
[----:B------:R-:W-:Y:S01]  /*03f0*/  BAR.SYNC.DEFER_BLOCKING 0x0 ;  /* 0x0000000000007b1d */ /* 0x000fe20000010000 */
[----:B--2---:R-:W-:-:S05]  /*0400*/  CS2R R14, SRZ ;  /* 0x00000000000e7805 */ /* 0x004fca000001ff00 */
[----:B------:R-:W-:Y:S04]  /*0410*/  LDS R39, [R24] ;  /* 0x0000000018277984 */ /* 0x000fe80000000800 */
[----:B------:R-:W-:Y:S04]  /*0420*/  LDS R30, [R24+0x404] ;  /* 0x00040400181e7984 */ /* 0x000fe80000000800 */
[----:B------:R-:W-:Y:S04]  /*0430*/  LDS R29, [R24+0x808] ;  /* 0x00080800181d7984 */ /* 0x000fe80000000800 */
[----:B------:R-:W-:Y:S01]  /*0440*/  LDS R28, [R24+0xc0c] ;  /* 0x000c0c00181c7984 */ /* 0x000fe20000000800 */
[----:B------:R-:W-:Y:S06]  /*0450*/  BAR.SYNC.DEFER_BLOCKING 0x0 ;  /* 0x0000000000007b1d */ /* 0x000fec0000010000 */
[----:B------:R-:W-:Y:S04]  /*0460*/  STS [R6], R16 ;  /* 0x0000001006007388 */ /* 0x000fe80000000800 */
[----:B------:R0:W-:Y:S04]  /*0470*/  STS [R7+0x4], R17 ;  /* 0x0000041107007388 */ /* 0x0001e80000000800 */
[----:B------:R-:W-:Y:S04]  /*0480*/  STS [R7+0x8], R18 ;  /* 0x0000081207007388 */ /* 0x000fe80000000800 */
[----:B------:R-:W-:Y:S01]  /*0490*/  STS [R7+0xc], R19 ;  /* 0x00000c1307007388 */ /* 0x000fe20000000800 */
[----:B0-----:R-:W-:Y:S01]  /*04a0*/  IMAD.WIDE R16, R37, 0x4, R20 ;  /* 0x0000000425107825 */ /* 0x001fe200078e0214 */
[----:B------:R-:W-:Y:S06]  /*04b0*/  BAR.SYNC.DEFER_BLOCKING 0x0 ;  /* 0x0000000000007b1d */ /* 0x000fec0000010000 */
[----:B------:R-:W-:Y:S04]  /*04c0*/  LDS R38, [R24] ;  /* 0x0000000018267984 */ /* 0x000fe80000000800 */
[----:B------:R-:W-:Y:S04]  /*04d0*/  LDS R33, [R24+0x404] ;  /* 0x0004040018217984 */ /* 0x000fe80000000800 */
[----:B------:R-:W-:Y:S04]  /*04e0*/  LDS R32, [R24+0x808] ;  /* 0x0008080018207984 */ /* 0x000fe80000000800 */
[----:B------:R-:W-:Y:S01]  /*04f0*/  LDS R31, [R24+0xc0c] ;  /* 0x000c0c00181f7984 */ /* 0x000fe20000000800 */
[----:B------:R-:W-:Y:S06]  /*0500*/  BAR.SYNC.DEFER_BLOCKING 0x0 ;  /* 0x0000000000007b1d */ /* 0x000fec0000010000 */
[----:B---3--:R-:W-:Y:S04]  /*0510*/  STS [R6], R8 ;  /* 0x0000000806007388 */ /* 0x008fe80000000800 */
[----:B------:R0:W-:Y:S04]  /*0520*/  STS [R7+0x4], R9 ;  /* 0x0000040907007388 */ /* 0x0001e80000000800 */
[----:B------:R-:W-:Y:S04]  /*0530*/  STS [R7+0x8], R10 ;  /* 0x0000080a07007388 */ /* 0x000fe80000000800 */
[----:B------:R1:W-:Y:S01]  /*0540*/  STS [R7+0xc], R11 ;  /* 0x00000c0b07007388 */ /* 0x0003e20000000800 */
[----:B------:R-:W-:Y:S06]  /*0550*/  BAR.SYNC.DEFER_BLOCKING 0x0 ;  /* 0x0000000000007b1d */ /* 0x000fec0000010000 */
[----:B------:R2:W3:Y:S01]  /*0560*/  @!P0 LDG.E.EL.128 R12, desc[UR6][R16.64] ;  /* 0x00000006100c8981 */ /* 0x0004e2000c2e1d00 */
[----:B0-----:R-:W-:-:S02]  /*0570*/  CS2R R8, SRZ ;  /* 0x0000000000087805 */ /* 0x001fc4000001ff00 */
[----:B-1----:R-:W-:Y:S01]  /*0580*/  CS2R R10, SRZ ;  /* 0x00000000000a7805 */ /* 0x002fe2000001ff00 */
[----:B------:R-:W-:-:S05]  /*0590*/  IMAD.WIDE R36, R36, 0x4, R20 ;  /* 0x0000000424247825 */ /* 0x000fca00078e0214 */
[----:B------:R0:W4:Y:S01]  /*05a0*/  @!P0 LDG.E.EL.128 R8, desc[UR6][R36.64] ;  /* 0x0000000624088981 */ /* 0x000122000c2e1d00 */
[----:B------:R-:W-:Y:S02]  /*05b0*/  CS2R R18, SRZ ;  /* 0x0000000000127805 */ /* 0x000fe4000001ff00 */
[----:B--2---:R-:W-:Y:S01]  /*05c0*/  CS2R R16, SRZ ;  /* 0x0000000000107805 */ /* 0x004fe2000001ff00 */
[----:B------:R-:W-:-:S05]  /*05d0*/  IMAD.WIDE R22, R35, 0x4, R20 ;  /* 0x0000000423167825 */ /* 0x000fca00078e0214 */
[----:B------:R1:W2:Y:S01]  /*05e0*/  @!P0 LDG.E.EL.128 R16, desc[UR6][R22.64] ;  /* 0x0000000616108981 */ /* 0x0002a2000c2e1d00 */
[----:B------:R-:W-:Y:S01]  /*05f0*/  IMAD.WIDE R34, R34, 0x4, R20 ;  /* 0x0000000422227825 */ /* 0x000fe200078e0214 */
[----:B------:R-:W-:Y:S02]  /*0600*/  CS2R R20, SRZ ;  /* 0x0000000000147805 */ /* 0x000fe4000001ff00 */
[----:B0-----:R-:W-:Y:S04]  /*0610*/  LDS R37, [R24] ;  /* 0x0000000018257984 */ /* 0x001fe80000000800 */
[----:B------:R-:W-:Y:S01]  /*0620*/  LDS R36, [R24+0x404] ;  /* 0x0004040018247984 */ /* 0x000fe20000000800 */
[----:B-1----:R-:W-:-:S06]  /*0630*/  CS2R R22, SRZ ;  /* 0x0000000000167805 */ /* 0x002fcc000001ff00 */
[----:B------:R0:W5:Y:S04]  /*0640*/  @!P0 LDG.E.EL.128 R20, desc[UR6][R34.64] ;  /* 0x0000000622148981 */ /* 0x000168000c2e1d00 */
[----:B0-----:R-:W-:Y:S04]  /*0650*/  LDS R35, [R24+0x808] ;  /* 0x0008080018237984 */ /* 0x001fe80000000800 */
[----:B------:R-:W-:Y:S01]  /*0660*/  LDS R34, [R24+0xc0c] ;  /* 0x000c0c0018227984 */ /* 0x000fe20000000800 */
[----:B------:R-:W-:Y:S01]  /*0670*/  BAR.SYNC.DEFER_BLOCKING 0x0 ;  /* 0x0000000000007b1d */ /* 0x000fe20000010000 */
[----:B------:R-:W-:-:S05]  /*0680*/  MOV R44, RZ ;  /* 0x000000ff002c7202 */ /* 0x000fca0000000f00 */
[----:B---3--:R-:W-:Y:S04]  /*0690*/  STS [R6], R12 ;  /* 0x0000000c06007388 */ /* 0x008fe80000000800 */
[----:B------:R-:W-:Y:S04]  /*06a0*/  STS [R7+0x4], R13 ;  /* 0x0000040d07007388 */ /* 0x000fe80000000800 */
[----:B------:R-:W-:Y:S04]  /*06b0*/  STS [R7+0x8], R14 ;  /* 0x0000080e07007388 */ /* 0x000fe80000000800 */
[----:B------:R-:W-:Y:S01]  /*06c0*/  STS [R7+0xc], R15 ;  /* 0x00000c0f07007388 */ /* 0x000fe20000000800 */
[----:B------:R-:W-:Y:S06]  /*06d0*/  BAR.SYNC.DEFER_BLOCKING 0x0 ;  /* 0x0000000000007b1d */ /* 0x000fec0000010000 */
[----:B------:R-:W0:Y:S04]  /*06e0*/  LDS R13, [R24] ;  /* 0x00000000180d7984 */ /* 0x000e280000000800 */
[----:B------:R-:W-:Y:S04]  /*06f0*/  LDS R14, [R24+0x404] ;  /* 0x00040400180e7984 */ /* 0x000fe80000000800 */
[----:B------:R-:W-:Y:S04]  /*0700*/  LDS R15, [R24+0x808] ;  /* 0x00080800180f7984 */ /* 0x000fe80000000800 */
[----:B------:R-:W-:Y:S01]  /*0710*/  LDS R12, [R24+0xc0c] ;  /* 0x000c0c00180c7984 */ /* 0x000fe20000000800 */
[----:B------:R-:W-:Y:S06]  /*0720*/  BAR.SYNC.DEFER_BLOCKING 0x0 ;  /* 0x0000000000007b1d */ /* 0x000fec0000010000 */
[----:B----4-:R-:W-:Y:S04]  /*0730*/  STS [R6], R8 ;  /* 0x0000000806007388 */ /* 0x010fe80000000800 */
[----:B------:R-:W-:Y:S04]  /*0740*/  STS [R7+0x4], R9 ;  /* 0x0000040907007388 */ /* 0x000fe80000000800 */
[----:B------:R-:W-:Y:S04]  /*0750*/  STS [R7+0x8], R10 ;  /* 0x0000080a07007388 */ /* 0x000fe80000000800 */
[----:B------:R-:W-:Y:S01]  /*0760*/  STS [R7+0xc], R11 ;  /* 0x00000c0b07007388 */ /* 0x000fe20000000800 */
[----:B------:R-:W-:Y:S06]  /*0770*/  BAR.SYNC.DEFER_BLOCKING 0x0 ;  /* 0x0000000000007b1d */ /* 0x000fec0000010000 */
[----:B------:R-:W-:Y:S04]  /*0780*/  LDS R8, [R24] ;  /* 0x0000000018087984 */ /* 0x000fe80000000800 */
[----:B------:R-:W-:Y:S04]  /*0790*/  LDS R11, [R24+0x404] ;  /* 0x00040400180b7984 */ /* 0x000fe80000000800 */
[----:B------:R-:W-:Y:S04]  /*07a0*/  LDS R9, [R24+0x808] ;  /* 0x0008080018097984 */ /* 0x000fe80000000800 */
[----:B------:R-:W-:Y:S01]  /*07b0*/  LDS R10, [R24+0xc0c] ;  /* 0x000c0c00180a7984 */ /* 0x000fe20000000800 */
[----:B------:R-:W-:Y:S06]  /*07c0*/  BAR.SYNC.DEFER_BLOCKING 0x0 ;  /* 0x0000000000007b1d */ /* 0x000fec0000010000 */
[----:B--2---:R1:W-:Y:S04]  /*07d0*/  STS [R6], R16 ;  /* 0x0000001006007388 */ /* 0x0043e80000000800 */
[----:B------:R-:W-:Y:S04]  /*07e0*/  STS [R7+0x4], R17 ;  /* 0x0000041107007388 */ /* 0x000fe80000000800 */
[----:B------:R-:W-:Y:S01]  /*07f0*/  STS [R7+0x8], R18 ;  /* 0x0000081207007388 */ /* 0x000fe20000000800 */
[----:B-1----:R-:W-:-:S03]  /*0800*/  HFMA2.MMA R16, -RZ, RZ, 0, 0 ;  /* 0x00000000ff107435 */ /* 0x002fc600000001ff */
[----:B------:R-:W-:Y:S01]  /*0810*/  STS [R7+0xc], R19 ;  /* 0x00000c1307007388 */ /* 0x000fe20000000800 */
[----:B------:R-:W-:Y:S06]  /*0820*/  BAR.SYNC.DEFER_BLOCKING 0x0 ;  /* 0x0000000000007b1d */ /* 0x000fec0000010000 */
[----:B------:R-:W-:Y:S04]  /*0830*/  LDS R17, [R24] ;  /* 0x0000000018117984 */ /* 0x000fe80000000800 */
[----:B------:R-:W-:Y:S04]  /*0840*/  LDS R18, [R24+0x404] ;  /* 0x0004040018127984 */ /* 0x000fe80000000800 */
[----:B------:R-:W-:Y:S04]  /*0850*/  LDS R19, [R24+0x808] ;  /* 0x0008080018137984 */ /* 0x000fe80000000800 */
[----:B------:R-:W1:Y:S01]  /*0860*/  LDS R41, [R24+0xc0c] ;  /* 0x000c0c0018297984 */ /* 0x000e620000000800 */
[----:B------:R-:W-:Y:S06]  /*0870*/  BAR.SYNC.DEFER_BLOCKING 0x0 ;  /* 0x0000000000007b1d */ /* 0x000fec0000010000 */
[----:B-----5:R2:W-:Y:S04]  /*0880*/  STS [R6], R20 ;  /* 0x0000001406007388 */ /* 0x0205e80000000800 */
[----:B------:R3:W-:Y:S04]  /*0890*/  STS [R7+0x4], R21 ;  /* 0x0000041507007388 */ /* 0x0007e80000000800 */
[----:B------:R-:W-:Y:S01]  /*08a0*/  STS [R7+0x8], R22 ;  /* 0x0000081607007388 */ /* 0x000fe20000000800 */
[----:B--2---:R-:W-:-:S03]  /*08b0*/  PRMT R6, R0, 0x6540, R5 ;  /* 0x0000654000067816 */ /* 0x004fc60000000005 */
[----:B------:R2:W-:Y:S01]  /*08c0*/  STS [R7+0xc], R23 ;  /* 0x00000c1707007388 */ /* 0x0005e20000000800 */
[C---:B------:R-:W-:Y:S01]  /*08d0*/  ISETP.GE.AND P0, PT, R6.reuse, 0x100, PT ;  /* 0x000001000600780c */ /* 0x040fe20003f06270 */
[C---:B------:R-:W-:Y:S01]  /*08e0*/  IMAD.WIDE R42, R6.reuse, 0x4, R42 ;  /* 0x00000004062a7825 */ /* 0x040fe200078e022a */
[----:B------:R-:W-:Y:S08]  /*08f0*/  BAR.SYNC.DEFER_BLOCKING 0x0 ;  /* 0x0000000000007b1d */ /* 0x000ff00000010000 */
[----:B---3--:R-:W3:Y:S08]  /*0900*/  LDC.64 R20, c[0x0][0x220] ;  /* 0x00008800ff147b82 */ /* 0x008ef00000000a00 */
[----:B--2---:R-:W2:Y:S01]  /*0910*/  LDC.64 R22, c[0x0][0x230] ;  /* 0x00008c00ff167b82 */ /* 0x004ea20000000a00 */
[----:B------:R4:W5:Y:S01]  /*0920*/  @!P0 LDG.E.EL R16, desc[UR6][R42.64] ;  /* 0x000000062a108981 */ /* 0x000962000c2e1900 */
[----:B---3--:R-:W-:Y:S01]  /*0930*/  IMAD.WIDE R20, R6, 0x4, R20 ;  /* 0x0000000406147825 */ /* 0x008fe200078e0214 */
[----:B------:R-:W-:-:S02]  /*0940*/  HFMA2.MMA R7, -RZ, RZ, 0, 0 ;  /* 0x00000000ff077435 */ /* 0x000fc400000001ff */
[----:B----4-:R-:W-:Y:S04]  /*0950*/  LDS R42, [R24] ;  /* 0x00000000182a7984 */ /* 0x010fe80000000800 */
[----:B------:R3:W0:Y:S01]  /*0960*/  @!P0 LDG.E.EL R44, desc[UR6][R20.64] ;  /* 0x00000006142c8981 */ /* 0x000622000c2e1900 */
[----:B--2---:R-:W-:-:S05]  /*0970*/  IMAD.WIDE R22, R6, 0x4, R22 ;  /* 0x0000000406167825 */ /* 0x004fca00078e0216 */
[----:B------:R2:W4:Y:S01]  /*0980*/  @!P0 LDG.E.EL R7, desc[UR6][R22.64] ;  /* 0x0000000616078981 */ /* 0x000522000c2e1900 */
[----:B---3--:R-:W3:Y:S03]  /*0990*/  LDC.64 R20, c[0x0][0x238] ;  /* 0x00008e00ff147b82 */ /* 0x008ee60000000a00 */
[----:B--2---:R-:W-:Y:S04]  /*09a0*/  LDS R22, [R24+0x404] ;  /* 0x0004040018167984 */ /* 0x004fe80000000800 */
[----:B------:R-:W-:Y:S04]  /*09b0*/  LDS R23, [R24+0x808] ;  /* 0x0008080018177984 */ /* 0x000fe80000000800 */
[----:B------:R-:W2:Y:S01]  /*09c0*/  LDS R24, [R24+0xc0c] ;  /* 0x000c0c0018187984 */ /* 0x000ea20000000800 */
[----:B---3--:R-:W-:Y:S01]  /*09d0*/  IMAD.WIDE R20, R6, 0x4, R20 ;  /* 0x0000000406147825 */ /* 0x008fe200078e0214 */
[----:B------:R-:W-:-:S06]  /*09e0*/  MOV R6, RZ ;  /* 0x000000ff00067202 */ /* 0x000fcc0000000f00 */
[----:B------:R3:W4:Y:S02]  /*09f0*/  @!P0 LDG.E.EL R6, desc[UR6][R20.64] ;  /* 0x0000000614068981 */ /* 0x000724000c2e1900 */
[----:B---3--:R-:W-:Y:S01]  /*0a00*/  HFMA2.MMA R20, -RZ, RZ, 1.625, 0 ;  /* 0x3e800000ff147435 */ /* 0x008fe200000001ff */
[----:B------:R-:W3:Y:S01]  /*0a10*/  S2UR UR4, SR_CgaCtaId ;  /* 0x00000000000479c3 */ /* 0x000ee20000008800 */
[----:B------:R-:W-:Y:S02]  /*0a20*/  UMOV UR5, 0x400 ;  /* 0x0000040000057882 */ /* 0x000fe40000000000 */
[----:B---3--:R-:W-:Y:S01]  /*0a30*/  UPRMT UR4, UR4, 0x654, UR5 ;  /* 0x0000065404047896 */ /* 0x008fe20008000005 */
[----:B------:R-:W-:Y:S02]  /*0a40*/  SHF.R.S32.HI R2, RZ, 0x1b, R2 ;  /* 0x0000001bff027819 */ /* 0x000fe40000011402 */
[----:B------:R-:W-:Y:S02]  /*0a50*/  LOP3.LUT R4, R4, 0xc, R3, 0xf8, !PT ;  /* 0x0000000c04047812 */ /* 0x000fe400078ef803 */
[----:B------:R-:W-:Y:S01]  /*0a60*/  SGXT R3, R2, 0x1 ;  /* 0x000000010203781a */ /* 0x000fe20000000200 */
[----:B------:R-:W-:Y:S01]  /*0a70*/  BAR.SYNC.DEFER_BLOCKING 0x0 ;  /* 0x0000000000007b1d */ /* 0x000fe20000010000 */
[----:B-----5:R-:W-:-:S05]  /*0a80*/  FADD R16, R16, 9.9999997473787516356e-06 ;  /* 0x3727c5ac10107421 */ /* 0x020fca0000000000 */
[----:B------:R-:W3:Y:S02]  /*0a90*/  MUFU.SQRT R43, R16 ;  /* 0x00000010002b7308 */ /* 0x000ee40000002000 */
[C---:B---3--:R-:W-:Y:S02]  /*0aa0*/  FSETP.GT.AND P0, PT, R43.reuse, 8.50705917302346158658e+37, PT ;  /* 0x7e8000002b00780b */ /* 0x048fe40003f04000 */
[----:B------:R-:W-:-:S11]  /*0ab0*/  FSETP.GEU.AND P1, PT, R43, 1.175494350822287508e-38, PT ;  /* 0x008000002b00780b */ /* 0x000fd60003f2e000 */
[----:B------:R-:W-:-:S04]  /*0ac0*/  @P0 FMUL R43, R43, 0.25 ;  /* 0x3e8000002b2b0820 */ /* 0x000fc80000400000 */
[----:B------:R-:W-:-:S06]  /*0ad0*/  @!P1 FMUL R43, R43, 16777216 ;  /* 0x4b8000002b2b9820 */ /* 0x000fcc0000400000 */
[----:B------:R-:W3:Y:S01]  /*0ae0*/  MUFU.RCP R43, R43 ;  /* 0x0000002b002b7308 */ /* 0x000ee20000001000 */
[----:B------:R-:W-:Y:S01]  /*0af0*/  FSEL R16, R20, 1, P0 ;  /* 0x3f80000014107808 */ /* 0x000fe20000000000 */
[----:B0-----:R-:W-:-:S04]  /*0b00*/  FADD R13, R13, -R44 ;  /* 0x8000002c0d0d7221 */ /* 0x001fc80000000000 */
[----:B------:R-:W-:Y:S01]  /*0b10*/  @!P1 FMUL R16, R16, 16777216 ;  /* 0x4b80000010109820 */ /* 0x000fe20000400000 */
[--C-:B-1----:R-:W-:Y:S01]  /*0b20*/  FADD R20, R41, -R44.reuse ;  /* 0x8000002c29147221 */ /* 0x102fe20000000000 */
[--C-:B------:R-:W-:Y:S01]  /*0b30*/  FADD R45, R8, -R44.reuse ;  /* 0x8000002c082d7221 */ /* 0x100fe20000000000 */
[--C-:B------:R-:W-:Y:S01]  /*0b40*/  FADD R41, R9, -R44.reuse ;  /* 0x8000002c09297221 */ /* 0x100fe20000000000 */
[--C-:B--2---:R-:W-:Y:S01]  /*0b50*/  FADD R8, R24, -R44.reuse ;  /* 0x8000002c18087221 */ /* 0x104fe20000000000 */
[----:B---3--:R-:W-:Y:S01]  /*0b60*/  FMUL R16, R43, R16 ;  /* 0x000000102b107220 */ /* 0x008fe20000400000 */
[----:B------:R-:W-:-:S03]  /*0b70*/  FADD R9, R14, -R44 ;  /* 0x8000002c0e097221 */ /* 0x000fc60000000000 */
[-C--:B------:R-:W-:Y:S01]  /*0b80*/  FMUL R24, R13, R16.reuse ;  /* 0x000000100d187220 */ /* 0x080fe20000400000 */
[----:B------:R-:W-:-:S03]  /*0b90*/  FMUL R14, R41, R16 ;  /* 0x00000010290e7220 */ /* 0x000fc60000400000 */
[----:B----4-:R-:W-:Y:S01]  /*0ba0*/  FFMA R41, R24, R7, R6 ;  /* 0x0000000718297223 */ /* 0x010fe20000000006 */
[----:B------:R-:W-:-:S03]  /*0bb0*/  FMUL R24, R8, R16 ;  /* 0x0000001008187220 */ /* 0x000fc60000400000 */
[----:B------:R-:W-:Y:S02]  /*0bc0*/  FADD R8, R40, R41 ;  /* 0x0000002928087221 */ /* 0x000fe40000000000 */
[----:B------:R-:W0:Y:S01]  /*0bd0*/  S2R R40, SR_TID.X ;  /* 0x0000000000287919 */ /* 0x000e220000002100 */
[--C-:B------:R-:W-:Y:S01]  /*0be0*/  FADD R21, R10, -R44.reuse ;  /* 0x8000002c0a157221 */ /* 0x100fe20000000000 */
        /* <DEDUP_REMOVED lines=8> */
[----:B------:R-:W-:Y:S01]  /*0c70*/  FADD R23, R23, -R44 ;  /* 0x8000002c17177221 */ /* 0x000fe20000000000 */
[-C--:B------:R-:W-:Y:S01]  /*0c80*/  FMUL R9, R9, R16.reuse ;  /* 0x0000001009097220 */ /* 0x080fe20000400000 */
[----:B------:R-:W-:Y:S01]  /*0c90*/  SHF.L.U32 R41, R0, 0x4, RZ ;  /* 0x0000000400297819 */ /* 0x000fe200000006ff */
[-C--:B------:R-:W-:Y:S01]  /*0ca0*/  FMUL R15, R21, R16.reuse ;  /* 0x00000010150f7220 */ /* 0x080fe20000400000 */
        /* <DEDUP_REMOVED lines=10> */
[----:B------:R-:W-:Y:S01]  /*0d50*/  FMUL R23, R23, R16 ;  /* 0x0000001017177220 */ /* 0x000fe20000400000 */
[----:B------:R-:W-:Y:S01]  /*0d60*/  FFMA R16, R9, R7, R6 ;  /* 0x0000000709107223 */ /* 0x000fe20000000006 */
[----:B------:R-:W-:-:S03]  /*0d70*/  LOP3.LUT R41, R41, 0xff0, RZ, 0xc0, !PT ;  /* 0x00000ff029297812 */ /* 0x000fc600078ec0ff */
[----:B------:R-:W-:Y:S01]  /*0d80*/  FADD R9, R27, R16 ;  /* 0x000000101b097221 */ /* 0x000fe20000000000 */
[-CC-:B------:R-:W-:Y:S01]  /*0d90*/  FFMA R27, R10, R7.reuse, R6.reuse ;  /* 0x000000070a1b7223 */ /* 0x180fe20000000006 */
[----:B------:R-:W-:Y:S02]  /*0da0*/  VIADD R16, R41, UR4 ;  /* 0x0000000429107c36 */ /* 0x000fe40008000000 */
[-CC-:B------:R-:W-:Y:S01]  /*0db0*/  FFMA R42, R11, R7.reuse, R6.reuse ;  /* 0x000000070b2a7223 */ /* 0x180fe20000000006 */
[----:B------:R-:W-:Y:S01]  /*0dc0*/  FADD R10, R26, R27 ;  /* 0x0000001b1a0a7221 */ /* 0x000fe20000000000 */
[-C--:B------:R-:W-:Y:S01]  /*0dd0*/  FFMA R26, R21, R7.reuse, R6 ;  /* 0x00000007151a7223 */ /* 0x080fe20000000006 */
[----:B------:R-:W-:Y:S01]  /*0de0*/  LEA R16, R41, R16, 0x2 ;  /* 0x0000001029107211 */ /* 0x000fe200078e10ff */
[----:B------:R-:W-:Y:S01]  /*0df0*/  FADD R11, R25, R42 ;  /* 0x0000002a190b7221 */ /* 0x000fe20000000000 */
[-CC-:B------:R-:W-:Y:S01]  /*0e00*/  FFMA R21, R22, R7.reuse, R6.reuse ;  /* 0x0000000716157223 */ /* 0x180fe20000000006 */
        /* <DEDUP_REMOVED lines=9> */
[----:B------:R-:W-:Y:S01]  /*0ea0*/  FFMA R7, R24, R7, R6 ;  /* 0x0000000718077223 */ /* 0x000fe20000000006 */
[----:B------:R-:W-:Y:S01]  /*0eb0*/  FADD R13, R30, R13 ;  /* 0x0000000d1e0d7221 */ /* 0x000fe20000000000 */
[----:B------:R-:W-:Y:S01]  /*0ec0*/  FADD R14, R29, R14 ;  /* 0x0000000e1d0e7221 */ /* 0x000fe20000000000 */
[----:B------:R-:W-:Y:S01]  /*0ed0*/  FADD R15, R28, R15 ;  /* 0x0000000f1c0f7221 */ /* 0x000fe20000000000 */
[----:B------:R1:W-:Y:S01]  /*0ee0*/  STS.128 [R16], R8 ;  /* 0x0000000810007388 */ /* 0x0003e20000000c00 */
[----:B------:R-:W-:Y:S01]  /*0ef0*/  FADD R12, R39, R12 ;  /* 0x0000000c270c7221 */ /* 0x000fe20000000000 */
[----:B------:R-:W-:Y:S01]  /*0f00*/  FADD R28, R38, R17 ;  /* 0x00000011261c7221 */ /* 0x000fe20000000000 */
[----:B------:R-:W-:Y:S01]  /*0f10*/  FADD R29, R33, R18 ;  /* 0x00000012211d7221 */ /* 0x000fe20000000000 */
[----:B------:R-:W-:Y:S01]  /*0f20*/  FADD R30, R32, R19 ;  /* 0x00000013201e7221 */ /* 0x000fe20000000000 */
[----:B------:R-:W-:Y:S01]  /*0f30*/  FADD R31, R31, R20 ;  /* 0x000000141f1f7221 */ /* 0x000fe20000000000 */
[----:B------:R2:W-:Y:S01]  /*0f40*/  STS.128 [R16+0x10], R12 ;  /* 0x0000100c10007388 */ /* 0x0005e20000000c00 */
[----:B0-----:R-:W-:-:S03]  /*0f50*/  SHF.L.U32 R6, R40, 0x2, RZ ;  /* 0x0000000228067819 */ /* 0x001fc600000006ff */
[----:B------:R-:W-:Y:S01]  /*0f60*/  STS.128 [R16+0x20], R28 ;  /* 0x0000201c10007388 */ /* 0x000fe20000000c00 */
[----:B-1----:R-:W-:Y:S01]  /*0f70*/  FADD R8, R37, R26 ;  /* 0x0000001a25087221 */ /* 0x002fe20000000000 */
[----:B------:R-:W-:Y:S01]  /*0f80*/  FADD R9, R36, R21 ;  /* 0x0000001524097221 */ /* 0x000fe20000000000 */
[----:B------:R-:W-:Y:S01]  /*0f90*/  FADD R10, R35, R22 ;  /* 0x00000016230a7221 */ /* 0x000fe20000000000 */
[----:B------:R-:W-:Y:S01]  /*0fa0*/  FADD R11, R34, R7 ;  /* 0x00000007220b7221 */ /* 0x000fe20000000000 */
[----:B------:R-:W-:-:S04]  /*0fb0*/  LOP3.LUT R6, R6, 0x3fc, RZ, 0xc0, !PT ;  /* 0x000003fc06067812 */ /* 0x000fc800078ec0ff */
[----:B------:R0:W-:Y:S01]  /*0fc0*/  STS.128 [R16+0x30], R8 ;  /* 0x0000300810007388 */ /* 0x0001e20000000c00 */
[C---:B--2---:R-:W-:Y:S02]  /*0fd0*/  LOP3.LUT R12, R6.reuse, 0x800, RZ, 0xfc, !PT ;  /* 0x00000800060c7812 */ /* 0x044fe400078efcff */
[----:B------:R-:W-:Y:S02]  /*0fe0*/  LOP3.LUT R17, R6, 0x400, RZ, 0xfc, !PT ;  /* 0x0000040006117812 */ /* 0x000fe400078efcff */
[----:B------:R-:W-:Y:S02]  /*0ff0*/  LOP3.LUT R7, R0, 0xfc, RZ, 0xc0, !PT ;  /* 0x000000fc00077812 */ /* 0x000fe400078ec0ff */
[----:B------:R-:W-:Y:S02]  /*1000*/  LOP3.LUT R12, R12, 0xbf0, RZ, 0xc0, !PT ;  /* 0x00000bf00c0c7812 */ /* 0x000fe400078ec0ff */
[----:B------:R-:W-:Y:S02]  /*1010*/  LOP3.LUT R17, R17, 0x7f0, RZ, 0xc0, !PT ;  /* 0x000007f011117812 */ /* 0x000fe400078ec0ff */
[----:B------:R-:W-:-:S02]  /*1020*/  LEA R7, R7, UR4, 0x2 ;  /* 0x0000000407077c11 */ /* 0x000fc4000f8e10ff */
[----:B------:R-:W-:Y:S02]  /*1030*/  IADD3 R13, R12, UR4, RZ ;  /* 0x000000040c0d7c10 */ /* 0x000fe4000fffe0ff */
[----:B------:R-:W-:Y:S02]  /*1040*/  IADD3 R17, R17, UR4, RZ ;  /* 0x0000000411117c10 */ /* 0x000fe4000fffe0ff */
[C---:B------:R-:W-:Y:S01]  /*1050*/  LEA R24, R6.reuse, R7, 0x2 ;  /* 0x0000000706187211 */ /* 0x040fe200078e10ff */
[----:B------:R-:W-:Y:S01]  /*1060*/  BAR.SYNC.DEFER_BLOCKING 0x0 ;  /* 0x0000000000007b1d */ /* 0x000fe20000010000 */
[C---:B------:R-:W-:Y:S01]  /*1070*/  LEA R17, R6.reuse, R17, 0x2 ;  /* 0x0000001106117211 */ /* 0x040fe200078e10ff */
[----:B------:R-:W-:Y:S01]  /*1080*/  IMAD R13, R6, 0x4, R13 ;  /* 0x00000004060d7824 */ /* 0x000fe200078e020d */
[----:B------:R-:W-:Y:S02]  /*1090*/  LEA.HI R7, R3, R4, RZ, 0x8 ;  /* 0x0000000403077211 */ /* 0x000fe400078f40ff */
[----:B------:R-:W-:-:S03]  /*10a0*/  SHF.R.U32.HI R0, RZ, 0x2, R0 ;  /* 0x00000002ff007819 */ /* 0x000fc60000011600 */
[----:B------:R-:W1:Y:S01]  /*10b0*/  LDC.64 R2, c[0x0][0x240] ;  /* 0x00009000ff027b82 */ /* 0x000e620000000a00 */
[----:B0-----:R-:W-:Y:S01]  /*10c0*/  SHF.L.U32 R8, R7, 0x8, RZ ;  /* 0x0000000807087819 */ /* 0x001fe200000006ff */
[----:B------:R-:W0:Y:S04]  /*10d0*/  LDS.128 R24, [R24] ;  /* 0x0000000018187984 */ /* 0x000e280000000c00 */
[----:B------:R2:W3:Y:S04]  /*10e0*/  LDS.128 R20, [R17+0x1000] ;  /* 0x0010000011147984 */ /* 0x0004e80000000c00 */
[----:B------:R-:W4:Y:S01]  /*10f0*/  LDS.128 R12, [R13+0x2000] ;  /* 0x002000000d0c7984 */ /* 0x000f220000000c00 */
[----:B------:R-:W-:-:S02]  /*1100*/  SGXT.U32 R0, R0, 0x6 ;  /* 0x000000060000781a */ /* 0x000fc40000000000 */
[----:B------:R-:W-:Y:S02]  /*1110*/  LOP3.LUT R7, R7, 0xffffff00, RZ, 0xc0, !PT ;  /* 0xffffff0007077812 */ /* 0x000fe400078ec0ff */
[----:B------:R-:W-:Y:S02]  /*1120*/  LOP3.LUT R8, R8, 0xffff0000, RZ, 0xc0, !PT ;  /* 0xffff000008087812 */ /* 0x000fe400078ec0ff */
[----:B------:R-:W-:Y:S02]  /*1130*/  PRMT R0, R0, 0x6540, R5 ;  /* 0x0000654000007816 */ /* 0x000fe40000000005 */
[----:B------:R-:W-:Y:S02]  /*1140*/  IADD3 R16, R8, R4, -R7 ;  /* 0x0000000408107210 */ /* 0x000fe40007ffe807 */
[----:B------:R-:W-:Y:S02]  /*1150*/  LOP3.LUT R7, R6, 0xc00, RZ, 0xfc, !PT ;  /* 0x00000c0006077812 */ /* 0x000fe400078efcff */
[----:B------:R-:W-:-:S02]  /*1160*/  LOP3.LUT R5, R0, 0x40, RZ, 0xfc, !PT ;  /* 0x0000004000057812 */ /* 0x000fc400078efcff */
[C---:B------:R-:W-:Y:S02]  /*1170*/  LOP3.LUT R4, R0.reuse, 0x80, RZ, 0xfc, !PT ;  /* 0x0000008000047812 */ /* 0x040fe400078efcff */
[----:B------:R-:W-:Y:S02]  /*1180*/  LOP3.LUT R8, R7, 0xff0, RZ, 0xc0, !PT ;  /* 0x00000ff007087812 */ /* 0x000fe400078ec0ff */
[C---:B------:R-:W-:Y:S02]  /*1190*/  LOP3.LUT R7, R0.reuse, 0xc0, RZ, 0xfc, !PT ;  /* 0x000000c000077812 */ /* 0x040fe400078efcff */
[----:B------:R-:W-:Y:S02]  /*11a0*/  ISETP.GE.AND P0, PT, R0, 0x100, PT ;  /* 0x000001000000780c */ /* 0x000fe40003f06270 */
[----:B------:R-:W-:Y:S02]  /*11b0*/  ISETP.GE.AND P1, PT, R5, 0x100, PT ;  /* 0x000001000500780c */ /* 0x000fe40003f26270 */
[----:B------:R-:W-:-:S02]  /*11c0*/  ISETP.GE.AND P2, PT, R4, 0x100, PT ;  /* 0x000001000400780c */ /* 0x000fc40003f46270 */
[-C--:B------:R-:W-:Y:S02]  /*11d0*/  LEA R9, R0, R16.reuse, 0x8 ;  /* 0x0000001000097211 */ /* 0x080fe400078e40ff */
[----:B------:R-:W-:Y:S02]  /*11e0*/  ISETP.GE.AND P3, PT, R7, 0x100, PT ;  /* 0x000001000700780c */ /* 0x000fe40003f66270 */
[-C--:B------:R-:W-:Y:S02]  /*11f0*/  LEA R11, R5, R16.reuse, 0x8 ;  /* 0x00000010050b7211 */ /* 0x080fe400078e40ff */
[----:B--2---:R-:W-:Y:S01]  /*1200*/  LEA R17, R4, R16, 0x8 ;  /* 0x0000001004117211 */ /* 0x004fe200078e40ff */
[----:B-1----:R-:W-:Y:S01]  /*1210*/  IMAD.WIDE R4, R9, 0x4, R2 ;  /* 0x0000000409047825 */ /* 0x002fe200078e0202 */
[----:B------:R-:W-:-:S03]  /*1220*/  IADD3 R19, R8, UR4, RZ ;  /* 0x0000000408137c10 */ /* 0x000fc6000fffe0ff */
[--C-:B------:R-:W-:Y:S01]  /*1230*/  IMAD.WIDE R8, R11, 0x4, R2.reuse ;  /* 0x000000040b087825 */ /* 0x100fe200078e0202 */
[----:B0-----:R0:W-:Y:S03]  /*1240*/  @!P0 STG.E.128 desc[UR6][R4.64], R24 ;  /* 0x0000001804008986 */ /* 0x0011e6000c101d06 */
[----:B------:R-:W-:Y:S01]  /*1250*/  IMAD.WIDE R10, R17, 0x4, R2 ;  /* 0x00000004110a7825 */ /* 0x000fe200078e0202 */
[----:B---3--:R0:W-:Y:S01]  /*1260*/  @!P1 STG.E.128 desc[UR6][R8.64], R20 ;  /* 0x0000001408009986 */ /* 0x0081e2000c101d06 */
[----:B------:R-:W-:-:S03]  /*1270*/  LEA R19, R6, R19, 0x2 ;  /* 0x0000001306137211 */ /* 0x000fc600078e10ff */
[----:B----4-:R0:W-:Y:S02]  /*1280*/  @!P2 STG.E.128 desc[UR6][R10.64], R12 ;  /* 0x0000000c0a00a986 */ /* 0x0101e4000c101d06 */
[----:B0-----:R-:W-:Y:S05]  /*1290*/  @P3 EXIT ;  /* 0x000000000000394d */ /* 0x001fea0003800000 */
[----:B0-----:R-:W0:Y:S01]  /*12a0*/  LDS.128 R8, [R19+0x3000] ;  /* 0x0030000013087984 */ /* 0x001e220000000c00 */
[----:B------:R-:W-:-:S05]  /*12b0*/  LEA R7, R7, R16, 0x8 ;  /* 0x0000001007077211 */ /* 0x000fca00078e40ff */
[----:B------:R-:W-:-:S05]  /*12c0*/  IMAD.WIDE R2, R7, 0x4, R2 ;  /* 0x0000000407027825 */ /* 0x000fca00078e0202 */
[----:B0-----:R-:W-:Y:S01]  /*12d0*/  STG.E.128 desc[UR6][R2.64], R8 ;  /* 0x0000000802007986 */ /* 0x001fe2000c101d06 */
[----:B------:R-:W-:Y:S05]  /*12e0*/  EXIT ;  /* 0x000000000000794d */ /* 0x000fea0003800000 */
.L_x_0:
[----:B------:R-:W-:-:S00]  /*12f0*/  BRA `(.L_x_0) ;  /* 0xfffffffc00fc7947 */ /* 0x000fc0000383ffff */
[----:B------:R-:W-:-:S00]  /*1300*/  NOP ;  /* 0x0000000000007918 */ /* 0x000fc00000000000 */
[----:B------:R-:W-:-:S00]  /*1310*/  NOP ;  /* 0x0000000000007918 */ /* 0x000fc00000000000 */
[----:B------:R-:W-:-:S00]  /*1320*/  NOP ;  /* 0x0000000000007918 */ /* 0x000fc00000000000 */
[----:B------:R-:W-:-:S00]  /*1330*/  NOP ;  /* 0x0000000000007918 */ /* 0x000fc00000000000 */
[----:B------:R-:W-:-:S00]  /*1340*/  NOP ;  /* 0x0000000000007918 */ /* 0x000fc00000000000 */
[----:B------:R-:W-:-:S00]  /*1350*/  NOP ;  /* 0x0000000000007918 */ /* 0x000fc00000000000 */
[----:B------:R-:W-:-:S00]  /*1360*/  NOP ;  /* 0x0000000000007918 */ /* 0x000fc00000000000 */
[----:B------:R-:W-:-:S00]  /*1370*/  NOP ;  /* 0x0000000000007918 */ /* 0x000fc00000000000 */
.L_x_1:


//--------------------- .nv.global.init           --------------------------
	.section	.nv.global.init,"aw",@progbits
.nv.global.init:
	.type		_$_str,@object
	.size		_$_str,(_$_str_$_2 - _$_str)
_$_str:
        /*0000*/ 	.byte	0x5f, 0x5f, 0x43, 0x55, 0x44, 0x41, 0x5f, 0x46, 0x54, 0x5a, 0x00
	.type		_$_str_$_2,@object
	.size		_$_str_$_2,(.L_1 - _$_str_$_2)
_$_str_$_2:
        /*000b*/ 	.byte	0x5f, 0x5f, 0x43, 0x55, 0x44, 0x41, 0x5f, 0x50, 0x52, 0x45, 0x43, 0x5f, 0x53, 0x51, 0x52, 0x54
        /*001b*/ 	.byte	0x00
.L_1:


//--------------------- .nv.shared.triton_poi_fused__native_batch_norm_legit_no_training_add_11 --------------------------
	.section	.nv.shared.triton_poi_fused__native_batch_norm_legit_no_training_add_11,"aw",@nobits
	.sectionflags	@""
	.align	16
	.zero		1024


//--------------------- .nv.constant0.triton_poi_fused__native_batch_norm_legit_no_training_add_11 --------------------------
	.section	.nv.constant0.triton_poi_fused__native_batch_norm_legit_no_training_add_11,"a",@progbits
	.sectionflags	@""
	.align	4
.nv.constant0.triton_poi_fused__native_batch_norm_legit_no_training_add_11:
	.zero		592
